	.headerflags	@"EF_CUDA_TEXMODE_UNIFIED EF_CUDA_64BIT_ADDRESS EF_CUDA_ACCELERATORS EF_CUDA_SM90 EF_CUDA_VIRTUAL_SM(EF_CUDA_SM90)"
	.elftype	@"ET_EXEC"


//--------------------- .nv.info                  --------------------------
	.section	.nv.info,"",@"SHT_CUDA_INFO"
	.align	4


	//----- nvinfo : EIATTR_REGCOUNT
	.align		4
        /*0000*/ 	.byte	0x04, 0x2f
        /*0002*/ 	.short	(.L_1 - .L_0)
	.align		4
.L_0:
        /*0004*/ 	.word	index@(triton_poi_fused_convolution_10)
        /*0008*/ 	.word	0x0000000c


	//----- nvinfo : EIATTR_MIN_STACK_SIZE
	.align		4
.L_1:
        /*000c*/ 	.byte	0x04, 0x12
        /*000e*/ 	.short	(.L_3 - .L_2)
	.align		4
.L_2:
        /*0010*/ 	.word	index@(triton_poi_fused_convolution_10)
        /*0014*/ 	.word	0x00000000


	//----- nvinfo : EIATTR_FRAME_SIZE
	.align		4
.L_3:
        /*0018*/ 	.byte	0x04, 0x11
        /*001a*/ 	.short	(.L_5 - .L_4)
	.align		4
.L_4:
        /*001c*/ 	.word	index@(triton_poi_fused_convolution_10)
        /*0020*/ 	.word	0x00000000


	//----- nvinfo : EIATTR_MIN_STACK_SIZE
	.align		4
.L_5:
        /*0024*/ 	.byte	0x04, 0x12
        /*0026*/ 	.short	(.L_7 - .L_6)
	.align		4
.L_6:
        /*0028*/ 	.word	index@(triton_poi_fused_convolution_10)
        /*002c*/ 	.word	0x00000000
.L_7:


//--------------------- .nv.info.triton_poi_fused_convolution_10 --------------------------
	.section	.nv.info.triton_poi_fused_convolution_10,"",@"SHT_CUDA_INFO"
	.sectionflags	@""
	.align	4


	//----- nvinfo : EIATTR_CUDA_API_VERSION
	.align		4
        /*0000*/ 	.byte	0x04, 0x37
        /*0002*/ 	.short	(.L_9 - .L_8)
.L_8:
        /*0004*/ 	.word	0x0000007c


	//----- nvinfo : EIATTR_KPARAM_INFO
	.align		4
.L_9:
        /*0008*/ 	.byte	0x04, 0x17
        /*000a*/ 	.short	(.L_11 - .L_10)
.L_10:
        /*000c*/ 	.word	0x00000000
        /*0010*/ 	.short	0x0002
        /*0012*/ 	.short	0x0010
        /*0014*/ 	.byte	0x00, 0xf0, 0x11, 0x00


	//----- nvinfo : EIATTR_KPARAM_INFO
	.align		4
.L_11:
        /*0018*/ 	.byte	0x04, 0x17
        /*001a*/ 	.short	(.L_13 - .L_12)
.L_12:
        /*001c*/ 	.word	0x00000000
        /*0020*/ 	.short	0x0001
        /*0022*/ 	.short	0x0008
        /*0024*/ 	.byte	0x00, 0xf4, 0x21, 0x00


	//----- nvinfo : EIATTR_KPARAM_INFO
	.align		4
.L_13:
        /*0028*/ 	.byte	0x04, 0x17
        /*002a*/ 	.short	(.L_15 - .L_14)
.L_14:
        /*002c*/ 	.word	0x00000000
        /*0030*/ 	.short	0x0000
        /*0032*/ 	.short	0x0000
        /*0034*/ 	.byte	0x00, 0xf4, 0x21, 0x00


	//----- nvinfo : EIATTR_SPARSE_MMA_MASK
	.align		4
.L_15:
        /*0038*/ 	.byte	0x03, 0x50
        /*003a*/ 	.short	0x0000


	//----- nvinfo : EIATTR_MAXREG_COUNT
	.align		4
        /*003c*/ 	.byte	0x03, 0x1b
        /*003e*/ 	.short	0x00ff


	//----- nvinfo : EIATTR_EXIT_INSTR_OFFSETS
	.align		4
        /*0040*/ 	.byte	0x04, 0x1c
        /*0042*/ 	.short	(.L_17 - .L_16)


	//   ....[0]....
.L_16:
        /*0044*/ 	.word	0x00000160


	//   ....[1]....
        /*0048*/ 	.word	0x00000180


	//----- nvinfo : EIATTR_REQNTID
	.align		4
.L_17:
        /*004c*/ 	.byte	0x04, 0x10
        /*004e*/ 	.short	(.L_19 - .L_18)
.L_18:
        /*0050*/ 	.word	0x00000080
        /*0054*/ 	.word	0x00000001
        /*0058*/ 	.word	0x00000001


	//----- nvinfo : EIATTR_CBANK_PARAM_SIZE
	.align		4
.L_19:
        /*005c*/ 	.byte	0x03, 0x19
        /*005e*/ 	.short	0x0014


	//----- nvinfo : EIATTR_PARAM_CBANK
	.align		4
        /*0060*/ 	.byte	0x04, 0x0a
        /*0062*/ 	.short	(.L_21 - .L_20)
	.align		4
.L_20:
        /*0064*/ 	.word	index@(.nv.constant0.triton_poi_fused_convolution_10)
        /*0068*/ 	.short	0x0210
        /*006a*/ 	.short	0x0014


	//----- nvinfo : EIATTR_SW_WAR
	.align		4
.L_21:
        /*006c*/ 	.byte	0x04, 0x36
        /*006e*/ 	.short	(.L_23 - .L_22)
.L_22:
        /*0070*/ 	.word	0x00000008
.L_23:


//--------------------- .nv.callgraph             --------------------------
	.section	.nv.callgraph,"",@"SHT_CUDA_CALLGRAPH"
	.align	4
	.sectionentsize	8
	.align		4
        /*0000*/ 	.word	0x00000000
	.align		4
        /*0004*/ 	.word	0xffffffff
	.align		4
        /*0008*/ 	.word	0x00000000
	.align		4
        /*000c*/ 	.word	0xfffffffe
	.align		4
        /*0010*/ 	.word	0x00000000
	.align		4
        /*0014*/ 	.word	0xfffffffd
	.align		4
        /*0018*/ 	.word	0x00000000
	.align		4
        /*001c*/ 	.word	0xfffffffc


//--------------------- .text.triton_poi_fused_convolution_10 --------------------------
	.section	.text.triton_poi_fused_convolution_10,"ax",@progbits
	.align	128
        .global         triton_poi_fused_convolution_10
        .type           triton_poi_fused_convolution_10,@function
        .size           triton_poi_fused_convolution_10,(.L_x_1 - triton_poi_fused_convolution_10)
        .other          triton_poi_fused_convolution_10,@"STO_CUDA_ENTRY STV_DEFAULT"
triton_poi_fused_convolution_10:
.text.triton_poi_fused_convolution_10:
[----:B------:R-:W0:Y:S02]  /*0000*/  LDC R1, c[0x0][0x28] ;  /* 0x00000a00ff017b82 */ /* 0x000e240000000800 */
[----:B------:R-:W1:Y:S01]  /*0010*/  S2R R0, SR_TID.X ;  /* 0x0000000000007919 */ /* 0x000e620000002100 */
[----:B------:R-:W2:Y:S01]  /*0020*/  LDC.64 R2, c[0x0][0x210] ;  /* 0x00008400ff027b82 */ /* 0x000ea20000000a00 */
[----:B------:R-:W-:Y:S01]  /*0030*/  ULDC.64 UR4, c[0x0][0x208] ;  /* 0x0000820000047ab9 */ /* 0x000fe20000000a00 */
[----:B------:R-:W3:Y:S06]  /*0040*/  S2R R7, SR_CTAID.X ;  /* 0x0000000000077919 */ /* 0x000eec0000002500 */
[----:B------:R-:W4:Y:S01]  /*0050*/  LDC.64 R4, c[0x0][0x218] ;  /* 0x00008600ff047b82 */ /* 0x000f220000000a00 */
[----:B-1----:R-:W-:-:S04]  /*0060*/  SHF.L.U32 R0, R0, 0x1, RZ ;  /* 0x0000000100007819 */ /* 0x002fc800000006ff */
[----:B------:R-:W-:-:S04]  /*0070*/  LOP3.LUT R0, R0, 0xfe, RZ, 0xc0, !PT ;  /* 0x000000fe00007812 */ /* 0x000fc800078ec0ff */
[----:B---3--:R-:W-:-:S04]  /*0080*/  LEA R7, R7, R0, 0x8 ;  /* 0x0000000007077211 */ /* 0x008fc800078e40ff */
[C---:B------:R-:W-:Y:S01]  /*0090*/  ISETP.GE.AND P0, PT, R7.reuse, 0x1800, PT ;  /* 0x000018000700780c */ /* 0x040fe20003f06270 */
[----:B------:R-:W-:-:S04]  /*00a0*/  IMAD.HI R0, R7, 0x2aaaaaab, RZ ;  /* 0x2aaaaaab07007827 */ /* 0x000fc800078e02ff */
[----:B--2---:R-:W-:Y:S01]  /*00b0*/  IMAD.WIDE R2, R7, 0x4, R2 ;  /* 0x0000000407027825 */ /* 0x004fe200078e0202 */
[----:B------:R-:W-:-:S04]  /*00c0*/  SHF.R.U32.HI R9, RZ, 0x1f, R0 ;  /* 0x0000001fff097819 */ /* 0x000fc80000011600 */
[----:B------:R-:W-:-:S05]  /*00d0*/  LEA.HI R0, R0, R9, RZ, 0x18 ;  /* 0x0000000900007211 */ /* 0x000fca00078fc0ff */
[----:B------:R-:W-:Y:S01]  /*00e0*/  IMAD R9, R0, -0x600, R7 ;  /* 0xfffffa0000097824 */ /* 0x000fe200078e0207 */
[----:B------:R-:W-:-:S03]  /*00f0*/  CS2R R6, SRZ ;  /* 0x0000000000067805 */ /* 0x000fc6000001ff00 */
[----:B----4-:R-:W-:Y:S01]  /*0100*/  IMAD.WIDE R4, R9, 0x4, R4 ;  /* 0x0000000409047825 */ /* 0x010fe200078e0204 */
[----:B------:R-:W-:Y:S02]  /*0110*/  CS2R R8, SRZ ;  /* 0x0000000000087805 */ /* 0x000fe4000001ff00 */
[----:B------:R-:W2:Y:S04]  /*0120*/  @!P0 LDG.E.64 R6, desc[UR4][R2.64] ;  /* 0x0000000402068981 */ /* 0x000ea8000c1e1b00 */
[----:B------:R-:W2:Y:S02]  /*0130*/  @!P0 LDG.E.EL.64 R8, desc[UR4][R4.64] ;  /* 0x0000000404088981 */ /* 0x000ea4000c2e1b00 */
[----:B--2---:R-:W-:Y:S01]  /*0140*/  FADD R6, R8, R6 ;  /* 0x0000000608067221 */ /* 0x004fe20000000000 */
[----:B------:R-:W-:Y:S01]  /*0150*/  FADD R7, R9, R7 ;  /* 0x0000000709077221 */ /* 0x000fe20000000000 */
[----:B------:R-:W-:Y:S06]  /*0160*/  @P0 EXIT ;  /* 0x000000000000094d */ /* 0x000fec0003800000 */
[----:B------:R-:W-:Y:S01]  /*0170*/  STG.E.64 desc[UR4][R2.64], R6 ;  /* 0x0000000602007986 */ /* 0x000fe2000c101b04 */
[----:B------:R-:W-:Y:S05]  /*0180*/  EXIT ;  /* 0x000000000000794d */ /* 0x000fea0003800000 */
.L_x_0:
[----:B------:R-:W-:-:S00]  /*0190*/  BRA `(.L_x_0) ;  /* 0xfffffffc00fc7947 */ /* 0x000fc0000383ffff */
[----:B------:R-:W-:-:S00]  /*01a0*/  NOP ;  /* 0x0000000000007918 */ /* 0x000fc00000000000 */
        /* <DEDUP_REMOVED lines=13> */
.L_x_1:


//--------------------- .nv.constant0.triton_poi_fused_convolution_10 --------------------------
	.section	.nv.constant0.triton_poi_fused_convolution_10,"a",@progbits
	.sectionflags	@""
	.align	4
.nv.constant0.triton_poi_fused_convolution_10:
	.zero		548
